//
// Generated by NVIDIA NVVM Compiler
//
// Compiler Build ID: CL-36424714
// Cuda compilation tools, release 13.0, V13.0.88
// Based on NVVM 20.0.0
//

.version 9.0
.target sm_100
.address_size 64

	// .globl	_Z20square_shared_kernelIfEvPKT_PS0_m
// _ZZ20square_shared_kernelIfEvPKT_PS0_mE4tile has been demoted

.visible .entry _Z20square_shared_kernelIfEvPKT_PS0_m(
	.param .u64 .ptr .align 1 _Z20square_shared_kernelIfEvPKT_PS0_m_param_0,
	.param .u64 .ptr .align 1 _Z20square_shared_kernelIfEvPKT_PS0_m_param_1,
	.param .u64 _Z20square_shared_kernelIfEvPKT_PS0_m_param_2
)
{
	.reg .pred 	%p<2>;
	.reg .b32 	%r<8>;
	.reg .b32 	%f<5>;
	.reg .b64 	%rd<10>;
	// demoted variable
	.shared .align 4 .b8 _ZZ20square_shared_kernelIfEvPKT_PS0_mE4tile[1024];
	ld.param.u64 	%rd2, [_Z20square_shared_kernelIfEvPKT_PS0_m_param_0];
	ld.param.u64 	%rd3, [_Z20square_shared_kernelIfEvPKT_PS0_m_param_1];
	ld.param.u64 	%rd4, [_Z20square_shared_kernelIfEvPKT_PS0_m_param_2];
	mov.u32 	%r2, %ctaid.x;
	mov.u32 	%r3, %ntid.x;
	mov.u32 	%r1, %tid.x;
	mad.lo.s32 	%r4, %r2, %r3, %r1;
	cvt.u64.u32 	%rd1, %r4;
	setp.le.u64 	%p1, %rd4, %rd1;
	@%p1 bra 	$L__BB0_2;
	cvta.to.global.u64 	%rd5, %rd2;
	cvta.to.global.u64 	%rd6, %rd3;
	shl.b64 	%rd7, %rd1, 2;
	add.s64 	%rd8, %rd5, %rd7;
	ld.global.f32 	%f1, [%rd8];
	shl.b32 	%r5, %r1, 2;
	mov.u32 	%r6, _ZZ20square_shared_kernelIfEvPKT_PS0_mE4tile;
	add.s32 	%r7, %r6, %r5;
	st.shared.f32 	[%r7], %f1;
	bar.sync 	0;
	ld.shared.f32 	%f2, [%r7];
	mul.f32 	%f3, %f2, %f2;
	st.shared.f32 	[%r7], %f3;
	bar.sync 	0;
	ld.shared.f32 	%f4, [%r7];
	add.s64 	%rd9, %rd6, %rd7;
	st.global.f32 	[%rd9], %f4;
$L__BB0_2:
	ret;

}


// ===== COMPILED SASS (sm_100) =====

	.target	sm_100

	.elftype	@"ET_EXEC"


//--------------------- .note.nv.tkinfo           --------------------------
	.section	.note.nv.tkinfo,"",@"SHT_NOTE"
	.sectionflags	@"SHF_NOTE_NV_TKINFO"
	.tkinfo
        /*0018*/ 	.word	0x00000002
        /*0030*/ 	.string	""
        /*0030*/ 	.string	"ptxas"
        /*0030*/ 	.string	"Cuda compilation tools, release 13.0, V13.0.88"
        /*0030*/ 	.string	"Build cuda_13.0.r13.0/compiler.36424714_0"
        /*0030*/ 	.string	"-arch sm_100 -m 64 "



//--------------------- .note.nv.cuinfo           --------------------------
	.section	.note.nv.cuinfo,"",@"SHT_NOTE"
	.sectionflags	@"SHF_NOTE_NV_CUINFO"
        /*0018*/ 	.short	0x0002
        /*001a*/ 	.short	0x0064
        /*001c*/ 	.short	0x0082
	.zero		2


//--------------------- .nv.info                  --------------------------
	.section	.nv.info,"",@"SHT_CUDA_INFO"
	.align	4


	//----- nvinfo : EIATTR_REGCOUNT
	.align		4
        /*0000*/ 	.byte	0x04, 0x2f
        /*0002*/ 	.short	(.L_1 - .L_0)
	.align		4
.L_0:
        /*0004*/ 	.word	index@(_Z20square_shared_kernelIfEvPKT_PS0_m)
        /*0008*/ 	.word	0x0000000b


	//----- nvinfo : EIATTR_FRAME_SIZE
	.align		4
.L_1:
        /*000c*/ 	.byte	0x04, 0x11
        /*000e*/ 	.short	(.L_3 - .L_2)
	.align		4
.L_2:
        /*0010*/ 	.word	index@(_Z20square_shared_kernelIfEvPKT_PS0_m)
        /*0014*/ 	.word	0x00000000


	//----- nvinfo : EIATTR_MIN_STACK_SIZE
	.align		4
.L_3:
        /*0018*/ 	.byte	0x04, 0x12
        /*001a*/ 	.short	(.L_5 - .L_4)
	.align		4
.L_4:
        /*001c*/ 	.word	index@(_Z20square_shared_kernelIfEvPKT_PS0_m)
        /*0020*/ 	.word	0x00000000
.L_5:


//--------------------- .nv.compat                --------------------------
	.section	.nv.compat,"",@"SHT_CUDA_COMPAT_INFO"
	.align	4
        /*0000*/ 	.byte	0x02, 0x09, 0x00, 0x00, 0x02, 0x02, 0x01, 0x00, 0x02, 0x05, 0x05, 0x00, 0x03, 0x07, 0x01, 0x01
        /*0010*/ 	.byte	0x02, 0x03, 0x00, 0x00, 0x02, 0x06, 0x01, 0x00, 0x04, 0x0b, 0x08, 0x00, 0x09, 0x00, 0x00, 0x00
        /*0020*/ 	.byte	0x00, 0x00, 0x00, 0x00


//--------------------- .nv.info._Z20square_shared_kernelIfEvPKT_PS0_m --------------------------
	.section	.nv.info._Z20square_shared_kernelIfEvPKT_PS0_m,"",@"SHT_CUDA_INFO"
	.sectionflags	@""
	.align	4


	//----- nvinfo : EIATTR_CUDA_API_VERSION
	.align		4
        /*0000*/ 	.byte	0x04, 0x37
        /*0002*/ 	.short	(.L_7 - .L_6)
.L_6:
        /*0004*/ 	.word	0x00000082


	//----- nvinfo : EIATTR_KPARAM_INFO
	.align		4
.L_7:
        /*0008*/ 	.byte	0x04, 0x17
        /*000a*/ 	.short	(.L_9 - .L_8)
.L_8:
        /*000c*/ 	.word	0x00000000
        /*0010*/ 	.short	0x0002
        /*0012*/ 	.short	0x0010
        /*0014*/ 	.byte	0x00, 0xf0, 0x21, 0x00


	//----- nvinfo : EIATTR_KPARAM_INFO
	.align		4
.L_9:
        /*0018*/ 	.byte	0x04, 0x17
        /*001a*/ 	.short	(.L_11 - .L_10)
.L_10:
        /*001c*/ 	.word	0x00000000
        /*0020*/ 	.short	0x0001
        /*0022*/ 	.short	0x0008
        /*0024*/ 	.byte	0x00, 0xf5, 0x21, 0x00


	//----- nvinfo : EIATTR_KPARAM_INFO
	.align		4
.L_11:
        /*0028*/ 	.byte	0x04, 0x17
        /*002a*/ 	.short	(.L_13 - .L_12)
.L_12:
        /*002c*/ 	.word	0x00000000
        /*0030*/ 	.short	0x0000
        /*0032*/ 	.short	0x0000
        /*0034*/ 	.byte	0x00, 0xf5, 0x21, 0x00


	//----- nvinfo : EIATTR_SPARSE_MMA_MASK
	.align		4
.L_13:
        /*0038*/ 	.byte	0x03, 0x50
        /*003a*/ 	.short	0x0000


	//----- nvinfo : EIATTR_MAXREG_COUNT
	.align		4
        /*003c*/ 	.byte	0x03, 0x1b
        /*003e*/ 	.short	0x00ff


	//----- nvinfo : EIATTR_NUM_BARRIERS
	.align		4
        /*0040*/ 	.byte	0x02, 0x4c
        /*0042*/ 	.byte	0x01
	.zero		1


	//----- nvinfo : EIATTR_MERCURY_ISA_VERSION
	.align		4
        /*0044*/ 	.byte	0x03, 0x5f
        /*0046*/ 	.short	0x0101


	//----- nvinfo : EIATTR_VRC_CTA_INIT_COUNT
	.align		4
        /*0048*/ 	.byte	0x02, 0x4a
	.zero		1
	.zero		1


	//----- nvinfo : EIATTR_EXIT_INSTR_OFFSETS
	.align		4
        /*004c*/ 	.byte	0x04, 0x1c
        /*004e*/ 	.short	(.L_15 - .L_14)


	//   ....[0]....
.L_14:
        /*0050*/ 	.word	0x00000080


	//   ....[1]....
        /*0054*/ 	.word	0x000001f0


	//----- nvinfo : EIATTR_CBANK_PARAM_SIZE
	.align		4
.L_15:
        /*0058*/ 	.byte	0x03, 0x19
        /*005a*/ 	.short	0x0018


	//----- nvinfo : EIATTR_PARAM_CBANK
	.align		4
        /*005c*/ 	.byte	0x04, 0x0a
        /*005e*/ 	.short	(.L_17 - .L_16)
	.align		4
.L_16:
        /*0060*/ 	.word	index@(.nv.constant0._Z20square_shared_kernelIfEvPKT_PS0_m)
        /*0064*/ 	.short	0x0380
        /*0066*/ 	.short	0x0018


	//----- nvinfo : EIATTR_SW_WAR
	.align		4
.L_17:
        /*0068*/ 	.byte	0x04, 0x36
        /*006a*/ 	.short	(.L_19 - .L_18)
.L_18:
        /*006c*/ 	.word	0x00000008
.L_19:


//--------------------- .nv.callgraph             --------------------------
	.section	.nv.callgraph,"",@"SHT_CUDA_CALLGRAPH"
	.align	4
	.sectionentsize	8
	.align		4
        /*0000*/ 	.word	0x00000000
	.align		4
        /*0004*/ 	.word	0xffffffff
	.align		4
        /*0008*/ 	.word	0x00000000
	.align		4
        /*000c*/ 	.word	0xfffffffe
	.align		4
        /*0010*/ 	.word	0x00000000
	.align		4
        /*0014*/ 	.word	0xfffffffd
	.align		4
        /*0018*/ 	.word	0x00000000
	.align		4
        /*001c*/ 	.word	0xfffffffc


//--------------------- .text._Z20square_shared_kernelIfEvPKT_PS0_m --------------------------
	.section	.text._Z20square_shared_kernelIfEvPKT_PS0_m,"ax",@progbits
	.align	128
        .global         _Z20square_shared_kernelIfEvPKT_PS0_m
        .type           _Z20square_shared_kernelIfEvPKT_PS0_m,@function
        .size           _Z20square_shared_kernelIfEvPKT_PS0_m,(.L_x_1 - _Z20square_shared_kernelIfEvPKT_PS0_m)
        .other          _Z20square_shared_kernelIfEvPKT_PS0_m,@"STO_CUDA_ENTRY STV_DEFAULT"
_Z20square_shared_kernelIfEvPKT_PS0_m:
.text._Z20square_shared_kernelIfEvPKT_PS0_m:
[----:B------:R-:W-:Y:S01]  /*0000*/  LDC R1, c[0x0][0x37c] ;  /* 0x0000df00ff017b82 */ /* 0x000fe20000000800 */
[----:B------:R-:W0:Y:S07]  /*0010*/  S2R R5, SR_TID.X ;  /* 0x0000000000057919 */ /* 0x000e2e0000002100 */
[----:B------:R-:W0:Y:S01]  /*0020*/  S2UR UR4, SR_CTAID.X ;  /* 0x00000000000479c3 */ /* 0x000e220000002500 */
[----:B------:R-:W1:Y:S07]  /*0030*/  LDCU.64 UR6, c[0x0][0x390] ;  /* 0x00007200ff0677ac */ /* 0x000e6e0008000a00 */
[----:B------:R-:W0:Y:S02]  /*0040*/  LDC R0, c[0x0][0x360] ;  /* 0x0000d800ff007b82 */ /* 0x000e240000000800 */
[----:B0-----:R-:W-:-:S05]  /*0050*/  IMAD R0, R0, UR4, R5 ;  /* 0x0000000400007c24 */ /* 0x001fca000f8e0205 */
[----:B-1----:R-:W-:-:S04]  /*0060*/  ISETP.GE.U32.AND P0, PT, R0, UR6, PT ;  /* 0x0000000600007c0c */ /* 0x002fc8000bf06070 */
[----:B------:R-:W-:-:S13]  /*0070*/  ISETP.GE.U32.AND.EX P0, PT, RZ, UR7, PT, P0 ;  /* 0x00000007ff007c0c */ /* 0x000fda000bf06100 */
[----:B------:R-:W-:Y:S05]  /*0080*/  @P0 EXIT ;  /* 0x000000000000094d */ /* 0x000fea0003800000 */
[----:B------:R-:W0:Y:S01]  /*0090*/  LDCU.64 UR4, c[0x0][0x380] ;  /* 0x00007000ff0477ac */ /* 0x000e220008000a00 */
[----:B------:R-:W-:Y:S01]  /*00a0*/  IMAD.SHL.U32 R6, R0, 0x4, RZ ;  /* 0x0000000400067824 */ /* 0x000fe200078e00ff */
[----:B------:R-:W-:Y:S01]  /*00b0*/  SHF.R.U32.HI R8, RZ, 0x1e, R0 ;  /* 0x0000001eff087819 */ /* 0x000fe20000011600 */
[----:B------:R-:W1:Y:S03]  /*00c0*/  LDCU.64 UR6, c[0x0][0x358] ;  /* 0x00006b00ff0677ac */ /* 0x000e660008000a00 */
[----:B0-----:R-:W-:-:S04]  /*00d0*/  IADD3 R2, P0, PT, R6, UR4, RZ ;  /* 0x0000000406027c10 */ /* 0x001fc8000ff1e0ff */
[----:B------:R-:W-:-:S05]  /*00e0*/  IADD3.X R3, PT, PT, R8, UR5, RZ, P0, !PT ;  /* 0x0000000508037c10 */ /* 0x000fca00087fe4ff */
[----:B-1----:R0:W2:Y:S01]  /*00f0*/  LDG.E R0, desc[UR6][R2.64] ;  /* 0x0000000602007981 */ /* 0x0020a2000c1e1900 */
[----:B------:R-:W1:Y:S01]  /*0100*/  S2UR UR5, SR_CgaCtaId ;  /* 0x00000000000579c3 */ /* 0x000e620000008800 */
[----:B------:R-:W-:Y:S02]  /*0110*/  UMOV UR4, 0x400 ;  /* 0x0000040000047882 */ /* 0x000fe40000000000 */
[----:B-1----:R-:W-:-:S06]  /*0120*/  ULEA UR4, UR5, UR4, 0x18 ;  /* 0x0000000405047291 */ /* 0x002fcc000f8ec0ff */
[----:B------:R-:W-:-:S05]  /*0130*/  LEA R5, R5, UR4, 0x2 ;  /* 0x0000000405057c11 */ /* 0x000fca000f8e10ff */
[----:B------:R-:W0:Y:S02]  /*0140*/  LDCU.64 UR4, c[0x0][0x388] ;  /* 0x00007100ff0477ac */ /* 0x000e240008000a00 */
[----:B0-----:R-:W-:-:S04]  /*0150*/  IADD3 R2, P0, PT, R6, UR4, RZ ;  /* 0x0000000406027c10 */ /* 0x001fc8000ff1e0ff */
[----:B------:R-:W-:Y:S01]  /*0160*/  IADD3.X R3, PT, PT, R8, UR5, RZ, P0, !PT ;  /* 0x0000000508037c10 */ /* 0x000fe200087fe4ff */
[----:B--2---:R-:W-:Y:S01]  /*0170*/  STS [R5], R0 ;  /* 0x0000000005007388 */ /* 0x004fe20000000800 */
[----:B------:R-:W-:Y:S06]  /*0180*/  BAR.SYNC.DEFER_BLOCKING 0x0 ;  /* 0x0000000000007b1d */ /* 0x000fec0000010000 */
[----:B------:R-:W0:Y:S02]  /*0190*/  LDS R4, [R5] ;  /* 0x0000000005047984 */ /* 0x000e240000000800 */
[----:B0-----:R-:W-:-:S05]  /*01a0*/  FMUL R4, R4, R4 ;  /* 0x0000000404047220 */ /* 0x001fca0000400000 */
[----:B------:R-:W-:Y:S01]  /*01b0*/  STS [R5], R4 ;  /* 0x0000000405007388 */ /* 0x000fe20000000800 */
[----:B------:R-:W-:Y:S06]  /*01c0*/  BAR.SYNC.DEFER_BLOCKING 0x0 ;  /* 0x0000000000007b1d */ /* 0x000fec0000010000 */
[----:B------:R-:W0:Y:S04]  /*01d0*/  LDS R7, [R5] ;  /* 0x0000000005077984 */ /* 0x000e280000000800 */
[----:B0-----:R-:W-:Y:S01]  /*01e0*/  STG.E desc[UR6][R2.64], R7 ;  /* 0x0000000702007986 */ /* 0x001fe2000c101906 */
[----:B------:R-:W-:Y:S05]  /*01f0*/  EXIT ;  /* 0x000000000000794d */ /* 0x000fea0003800000 */
.L_x_0:
[----:B------:R-:W-:-:S00]  /*0200*/  BRA `(.L_x_0) ;  /* 0xfffffffc00fc7947 */ /* 0x000fc0000383ffff */
[----:B------:R-:W-:-:S00]  /*0210*/  NOP ;  /* 0x0000000000007918 */ /* 0x000fc00000000000 */
        /* <DEDUP_REMOVED lines=14> */
.L_x_1:


//--------------------- .nv.shared._Z20square_shared_kernelIfEvPKT_PS0_m --------------------------
	.section	.nv.shared._Z20square_shared_kernelIfEvPKT_PS0_m,"aw",@nobits
	.sectionflags	@""
	.align	4
.nv.shared._Z20square_shared_kernelIfEvPKT_PS0_m:
	.zero		2048


//--------------------- .nv.shared.reserved.0     --------------------------
	.section	.nv.shared.reserved.0,"aw",@nobits
	.weak		__nv_reservedSMEM_offset_0_alias
	.size		__nv_reservedSMEM_offset_0_alias, 0, 64
	.other		__nv_reservedSMEM_offset_0_alias,@"STO_CUDA_RESERVED_SHARED STV_DEFAULT"
__nv_reservedSMEM_offset_0_alias:
	.zero		0
	.zero		64


//--------------------- .nv.constant0._Z20square_shared_kernelIfEvPKT_PS0_m --------------------------
	.section	.nv.constant0._Z20square_shared_kernelIfEvPKT_PS0_m,"a",@progbits
	.sectionflags	@""
	.align	4
.nv.constant0._Z20square_shared_kernelIfEvPKT_PS0_m:
	.zero		920


//--------------------- SYMBOLS --------------------------

	.type		.nv.reservedSmem.offset0,@object
	.size		.nv.reservedSmem.offset0,0x4
	.type		.nv.reservedSmem.cap,@object
	.size		.nv.reservedSmem.cap,0x4
